//
// Generated by NVIDIA NVVM Compiler
//
// Compiler Build ID: CL-36424714
// Cuda compilation tools, release 13.0, V13.0.88
// Based on NVVM 20.0.0
//

.version 9.0
.target sm_100
.address_size 64

	// .globl	_Z20static_memory_kernelPf
// _ZZ20static_memory_kernelPfE3s_a has been demoted
.extern .shared .align 16 .b8 s_a[];

.visible .entry _Z20static_memory_kernelPf(
	.param .u64 .ptr .align 1 _Z20static_memory_kernelPf_param_0
)
{
	.reg .b32 	%r<8>;
	.reg .b32 	%f<3>;
	.reg .b64 	%rd<5>;
	// demoted variable
	.shared .align 4 .b8 _ZZ20static_memory_kernelPfE3s_a[49152];
	ld.param.u64 	%rd1, [_Z20static_memory_kernelPf_param_0];
	cvta.to.global.u64 	%rd2, %rd1;
	mov.u32 	%r1, %ntid.x;
	mov.u32 	%r2, %ctaid.x;
	mov.u32 	%r3, %tid.x;
	mad.lo.s32 	%r4, %r1, %r2, %r3;
	cvt.rn.f32.s32 	%f1, %r4;
	shl.b32 	%r5, %r4, 2;
	mov.u32 	%r6, _ZZ20static_memory_kernelPfE3s_a;
	add.s32 	%r7, %r6, %r5;
	st.shared.f32 	[%r7], %f1;
	bar.sync 	0;
	ld.shared.f32 	%f2, [%r7];
	mul.wide.s32 	%rd3, %r4, 4;
	add.s64 	%rd4, %rd2, %rd3;
	st.global.f32 	[%rd4], %f2;
	ret;

}
	// .globl	_Z21dynamic_memory_kernelPf
.visible .entry _Z21dynamic_memory_kernelPf(
	.param .u64 .ptr .align 1 _Z21dynamic_memory_kernelPf_param_0
)
{
	.reg .b32 	%r<8>;
	.reg .b32 	%f<3>;
	.reg .b64 	%rd<5>;

	ld.param.u64 	%rd1, [_Z21dynamic_memory_kernelPf_param_0];
	cvta.to.global.u64 	%rd2, %rd1;
	mov.u32 	%r1, %ntid.x;
	mov.u32 	%r2, %ctaid.x;
	mov.u32 	%r3, %tid.x;
	mad.lo.s32 	%r4, %r1, %r2, %r3;
	cvt.rn.f32.u32 	%f1, %r3;
	shl.b32 	%r5, %r4, 2;
	mov.u32 	%r6, s_a;
	add.s32 	%r7, %r6, %r5;
	st.shared.f32 	[%r7], %f1;
	bar.sync 	0;
	ld.shared.f32 	%f2, [%r7];
	mul.wide.s32 	%rd3, %r4, 4;
	add.s64 	%rd4, %rd2, %rd3;
	st.global.f32 	[%rd4], %f2;
	ret;

}


// ===== COMPILED SASS (sm_100) =====

	.target	sm_100

	.elftype	@"ET_EXEC"


//--------------------- .note.nv.tkinfo           --------------------------
	.section	.note.nv.tkinfo,"",@"SHT_NOTE"
	.sectionflags	@"SHF_NOTE_NV_TKINFO"
	.tkinfo
        /*0018*/ 	.word	0x00000002
        /*0030*/ 	.string	""
        /*0030*/ 	.string	"ptxas"
        /*0030*/ 	.string	"Cuda compilation tools, release 13.0, V13.0.88"
        /*0030*/ 	.string	"Build cuda_13.0.r13.0/compiler.36424714_0"
        /*0030*/ 	.string	"-arch sm_100 -m 64 "



//--------------------- .note.nv.cuinfo           --------------------------
	.section	.note.nv.cuinfo,"",@"SHT_NOTE"
	.sectionflags	@"SHF_NOTE_NV_CUINFO"
        /*0018*/ 	.short	0x0002
        /*001a*/ 	.short	0x0064
        /*001c*/ 	.short	0x0082
	.zero		2


//--------------------- .nv.info                  --------------------------
	.section	.nv.info,"",@"SHT_CUDA_INFO"
	.align	4


	//----- nvinfo : EIATTR_REGCOUNT
	.align		4
        /*0000*/ 	.byte	0x04, 0x2f
        /*0002*/ 	.short	(.L_1 - .L_0)
	.align		4
.L_0:
        /*0004*/ 	.word	index@(_Z20static_memory_kernelPf)
        /*0008*/ 	.word	0x0000000c


	//----- nvinfo : EIATTR_FRAME_SIZE
	.align		4
.L_1:
        /*000c*/ 	.byte	0x04, 0x11
        /*000e*/ 	.short	(.L_3 - .L_2)
	.align		4
.L_2:
        /*0010*/ 	.word	index@(_Z20static_memory_kernelPf)
        /*0014*/ 	.word	0x00000000


	//----- nvinfo : EIATTR_REGCOUNT
	.align		4
.L_3:
        /*0018*/ 	.byte	0x04, 0x2f
        /*001a*/ 	.short	(.L_5 - .L_4)
	.align		4
.L_4:
        /*001c*/ 	.word	index@(_Z21dynamic_memory_kernelPf)
        /*0020*/ 	.word	0x0000000c


	//----- nvinfo : EIATTR_FRAME_SIZE
	.align		4
.L_5:
        /*0024*/ 	.byte	0x04, 0x11
        /*0026*/ 	.short	(.L_7 - .L_6)
	.align		4
.L_6:
        /*0028*/ 	.word	index@(_Z21dynamic_memory_kernelPf)
        /*002c*/ 	.word	0x00000000


	//----- nvinfo : EIATTR_MIN_STACK_SIZE
	.align		4
.L_7:
        /*0030*/ 	.byte	0x04, 0x12
        /*0032*/ 	.short	(.L_9 - .L_8)
	.align		4
.L_8:
        /*0034*/ 	.word	index@(_Z21dynamic_memory_kernelPf)
        /*0038*/ 	.word	0x00000000


	//----- nvinfo : EIATTR_MIN_STACK_SIZE
	.align		4
.L_9:
        /*003c*/ 	.byte	0x04, 0x12
        /*003e*/ 	.short	(.L_11 - .L_10)
	.align		4
.L_10:
        /*0040*/ 	.word	index@(_Z20static_memory_kernelPf)
        /*0044*/ 	.word	0x00000000
.L_11:


//--------------------- .nv.compat                --------------------------
	.section	.nv.compat,"",@"SHT_CUDA_COMPAT_INFO"
	.align	4
        /*0000*/ 	.byte	0x02, 0x09, 0x00, 0x00, 0x02, 0x02, 0x01, 0x00, 0x02, 0x05, 0x05, 0x00, 0x03, 0x07, 0x01, 0x01
        /*0010*/ 	.byte	0x02, 0x03, 0x00, 0x00, 0x02, 0x06, 0x01, 0x00, 0x04, 0x0b, 0x08, 0x00, 0x09, 0x00, 0x00, 0x00
        /*0020*/ 	.byte	0x00, 0x00, 0x00, 0x00


//--------------------- .nv.info._Z21dynamic_memory_kernelPf --------------------------
	.section	.nv.info._Z21dynamic_memory_kernelPf,"",@"SHT_CUDA_INFO"
	.sectionflags	@""
	.align	4


	//----- nvinfo : EIATTR_CUDA_API_VERSION
	.align		4
        /*0000*/ 	.byte	0x04, 0x37
        /*0002*/ 	.short	(.L_13 - .L_12)
.L_12:
        /*0004*/ 	.word	0x00000082


	//----- nvinfo : EIATTR_KPARAM_INFO
	.align		4
.L_13:
        /*0008*/ 	.byte	0x04, 0x17
        /*000a*/ 	.short	(.L_15 - .L_14)
.L_14:
        /*000c*/ 	.word	0x00000000
        /*0010*/ 	.short	0x0000
        /*0012*/ 	.short	0x0000
        /*0014*/ 	.byte	0x00, 0xf5, 0x21, 0x00


	//----- nvinfo : EIATTR_SPARSE_MMA_MASK
	.align		4
.L_15:
        /*0018*/ 	.byte	0x03, 0x50
        /*001a*/ 	.short	0x0000


	//----- nvinfo : EIATTR_MAXREG_COUNT
	.align		4
        /*001c*/ 	.byte	0x03, 0x1b
        /*001e*/ 	.short	0x00ff


	//----- nvinfo : EIATTR_NUM_BARRIERS
	.align		4
        /*0020*/ 	.byte	0x02, 0x4c
        /*0022*/ 	.byte	0x01
	.zero		1


	//----- nvinfo : EIATTR_MERCURY_ISA_VERSION
	.align		4
        /*0024*/ 	.byte	0x03, 0x5f
        /*0026*/ 	.short	0x0101


	//----- nvinfo : EIATTR_VRC_CTA_INIT_COUNT
	.align		4
        /*0028*/ 	.byte	0x02, 0x4a
	.zero		1
	.zero		1


	//----- nvinfo : EIATTR_EXIT_INSTR_OFFSETS
	.align		4
        /*002c*/ 	.byte	0x04, 0x1c
        /*002e*/ 	.short	(.L_17 - .L_16)


	//   ....[0]....
.L_16:
        /*0030*/ 	.word	0x00000110


	//----- nvinfo : EIATTR_CBANK_PARAM_SIZE
	.align		4
.L_17:
        /*0034*/ 	.byte	0x03, 0x19
        /*0036*/ 	.short	0x0008


	//----- nvinfo : EIATTR_PARAM_CBANK
	.align		4
        /*0038*/ 	.byte	0x04, 0x0a
        /*003a*/ 	.short	(.L_19 - .L_18)
	.align		4
.L_18:
        /*003c*/ 	.word	index@(.nv.constant0._Z21dynamic_memory_kernelPf)
        /*0040*/ 	.short	0x0380
        /*0042*/ 	.short	0x0008


	//----- nvinfo : EIATTR_SW_WAR
	.align		4
.L_19:
        /*0044*/ 	.byte	0x04, 0x36
        /*0046*/ 	.short	(.L_21 - .L_20)
.L_20:
        /*0048*/ 	.word	0x00000008
.L_21:


//--------------------- .nv.info._Z20static_memory_kernelPf --------------------------
	.section	.nv.info._Z20static_memory_kernelPf,"",@"SHT_CUDA_INFO"
	.sectionflags	@""
	.align	4


	//----- nvinfo : EIATTR_CUDA_API_VERSION
	.align		4
        /*0000*/ 	.byte	0x04, 0x37
        /*0002*/ 	.short	(.L_23 - .L_22)
.L_22:
        /*0004*/ 	.word	0x00000082


	//----- nvinfo : EIATTR_KPARAM_INFO
	.align		4
.L_23:
        /*0008*/ 	.byte	0x04, 0x17
        /*000a*/ 	.short	(.L_25 - .L_24)
.L_24:
        /*000c*/ 	.word	0x00000000
        /*0010*/ 	.short	0x0000
        /*0012*/ 	.short	0x0000
        /*0014*/ 	.byte	0x00, 0xf5, 0x21, 0x00


	//----- nvinfo : EIATTR_SPARSE_MMA_MASK
	.align		4
.L_25:
        /*0018*/ 	.byte	0x03, 0x50
        /*001a*/ 	.short	0x0000


	//----- nvinfo : EIATTR_MAXREG_COUNT
	.align		4
        /*001c*/ 	.byte	0x03, 0x1b
        /*001e*/ 	.short	0x00ff


	//----- nvinfo : EIATTR_NUM_BARRIERS
	.align		4
        /*0020*/ 	.byte	0x02, 0x4c
        /*0022*/ 	.byte	0x01
	.zero		1


	//----- nvinfo : EIATTR_MERCURY_ISA_VERSION
	.align		4
        /*0024*/ 	.byte	0x03, 0x5f
        /*0026*/ 	.short	0x0101


	//----- nvinfo : EIATTR_VRC_CTA_INIT_COUNT
	.align		4
        /*0028*/ 	.byte	0x02, 0x4a
	.zero		1
	.zero		1


	//----- nvinfo : EIATTR_EXIT_INSTR_OFFSETS
	.align		4
        /*002c*/ 	.byte	0x04, 0x1c
        /*002e*/ 	.short	(.L_27 - .L_26)


	//   ....[0]....
.L_26:
        /*0030*/ 	.word	0x00000110


	//----- nvinfo : EIATTR_CBANK_PARAM_SIZE
	.align		4
.L_27:
        /*0034*/ 	.byte	0x03, 0x19
        /*0036*/ 	.short	0x0008


	//----- nvinfo : EIATTR_PARAM_CBANK
	.align		4
        /*0038*/ 	.byte	0x04, 0x0a
        /*003a*/ 	.short	(.L_29 - .L_28)
	.align		4
.L_28:
        /*003c*/ 	.word	index@(.nv.constant0._Z20static_memory_kernelPf)
        /*0040*/ 	.short	0x0380
        /*0042*/ 	.short	0x0008


	//----- nvinfo : EIATTR_SW_WAR
	.align		4
.L_29:
        /*0044*/ 	.byte	0x04, 0x36
        /*0046*/ 	.short	(.L_31 - .L_30)
.L_30:
        /*0048*/ 	.word	0x00000008
.L_31:


//--------------------- .nv.callgraph             --------------------------
	.section	.nv.callgraph,"",@"SHT_CUDA_CALLGRAPH"
	.align	4
	.sectionentsize	8
	.align		4
        /*0000*/ 	.word	0x00000000
	.align		4
        /*0004*/ 	.word	0xffffffff
	.align		4
        /*0008*/ 	.word	0x00000000
	.align		4
        /*000c*/ 	.word	0xfffffffe
	.align		4
        /*0010*/ 	.word	0x00000000
	.align		4
        /*0014*/ 	.word	0xfffffffd
	.align		4
        /*0018*/ 	.word	0x00000000
	.align		4
        /*001c*/ 	.word	0xfffffffc


//--------------------- .text._Z21dynamic_memory_kernelPf --------------------------
	.section	.text._Z21dynamic_memory_kernelPf,"ax",@progbits
	.align	128
        .global         _Z21dynamic_memory_kernelPf
        .type           _Z21dynamic_memory_kernelPf,@function
        .size           _Z21dynamic_memory_kernelPf,(.L_x_2 - _Z21dynamic_memory_kernelPf)
        .other          _Z21dynamic_memory_kernelPf,@"STO_CUDA_ENTRY STV_DEFAULT"
_Z21dynamic_memory_kernelPf:
.text._Z21dynamic_memory_kernelPf:
[----:B------:R-:W-:Y:S01]  /*0000*/  LDC R1, c[0x0][0x37c] ;  /* 0x0000df00ff017b82 */ /* 0x000fe20000000800 */
[----:B------:R-:W0:Y:S07]  /*0010*/  S2R R5, SR_CTAID.X ;  /* 0x0000000000057919 */ /* 0x000e2e0000002500 */
[----:B------:R-:W1:Y:S01]  /*0020*/  S2UR UR5, SR_CgaCtaId ;  /* 0x00000000000579c3 */ /* 0x000e620000008800 */
[----:B------:R-:W0:Y:S01]  /*0030*/  LDCU UR6, c[0x0][0x360] ;  /* 0x00006c00ff0677ac */ /* 0x000e220008000800 */
[----:B------:R-:W0:Y:S01]  /*0040*/  S2R R0, SR_TID.X ;  /* 0x0000000000007919 */ /* 0x000e220000002100 */
[----:B------:R-:W-:-:S05]  /*0050*/  UMOV UR4, 0x400 ;  /* 0x0000040000047882 */ /* 0x000fca0000000000 */
[----:B------:R-:W2:Y:S01]  /*0060*/  LDC.64 R2, c[0x0][0x380] ;  /* 0x0000e000ff027b82 */ /* 0x000ea20000000a00 */
[----:B-1----:R-:W-:Y:S01]  /*0070*/  ULEA UR4, UR5, UR4, 0x18 ;  /* 0x0000000405047291 */ /* 0x002fe2000f8ec0ff */
[----:B0-----:R-:W-:Y:S01]  /*0080*/  IMAD R5, R5, UR6, R0 ;  /* 0x0000000605057c24 */ /* 0x001fe2000f8e0200 */
[----:B------:R-:W-:-:S03]  /*0090*/  I2FP.F32.U32 R0, R0 ;  /* 0x0000000000007245 */ /* 0x000fc60000201000 */
[C---:B--2---:R-:W-:Y:S01]  /*00a0*/  IMAD.WIDE R2, R5.reuse, 0x4, R2 ;  /* 0x0000000405027825 */ /* 0x044fe200078e0202 */
[----:B------:R-:W-:-:S05]  /*00b0*/  LEA R7, R5, UR4, 0x2 ;  /* 0x0000000405077c11 */ /* 0x000fca000f8e10ff */
[----:B------:R-:W0:Y:S01]  /*00c0*/  LDCU.64 UR4, c[0x0][0x358] ;  /* 0x00006b00ff0477ac */ /* 0x000e220008000a00 */
[----:B------:R-:W-:Y:S01]  /*00d0*/  STS [R7], R0 ;  /* 0x0000000007007388 */ /* 0x000fe20000000800 */
[----:B------:R-:W-:Y:S06]  /*00e0*/  BAR.SYNC.DEFER_BLOCKING 0x0 ;  /* 0x0000000000007b1d */ /* 0x000fec0000010000 */
[----:B------:R-:W0:Y:S04]  /*00f0*/  LDS R9, [R7] ;  /* 0x0000000007097984 */ /* 0x000e280000000800 */
[----:B0-----:R-:W-:Y:S01]  /*0100*/  STG.E desc[UR4][R2.64], R9 ;  /* 0x0000000902007986 */ /* 0x001fe2000c101904 */
[----:B------:R-:W-:Y:S05]  /*0110*/  EXIT ;  /* 0x000000000000794d */ /* 0x000fea0003800000 */
.L_x_0:
[----:B------:R-:W-:-:S00]  /*0120*/  BRA `(.L_x_0) ;  /* 0xfffffffc00fc7947 */ /* 0x000fc0000383ffff */
[----:B------:R-:W-:-:S00]  /*0130*/  NOP ;  /* 0x0000000000007918 */ /* 0x000fc00000000000 */
        /* <DEDUP_REMOVED lines=12> */
.L_x_2:


//--------------------- .text._Z20static_memory_kernelPf --------------------------
	.section	.text._Z20static_memory_kernelPf,"ax",@progbits
	.align	128
        .global         _Z20static_memory_kernelPf
        .type           _Z20static_memory_kernelPf,@function
        .size           _Z20static_memory_kernelPf,(.L_x_3 - _Z20static_memory_kernelPf)
        .other          _Z20static_memory_kernelPf,@"STO_CUDA_ENTRY STV_DEFAULT"
_Z20static_memory_kernelPf:
.text._Z20static_memory_kernelPf:
        /* <DEDUP_REMOVED lines=8> */
[----:B0-----:R-:W-:-:S04]  /*0080*/  IMAD R5, R5, UR6, R0 ;  /* 0x0000000605057c24 */ /* 0x001fc8000f8e0200 */
[C---:B--2---:R-:W-:Y:S01]  /*0090*/  IMAD.WIDE R2, R5.reuse, 0x4, R2 ;  /* 0x0000000405027825 */ /* 0x044fe200078e0202 */
[----:B------:R-:W-:Y:S02]  /*00a0*/  I2FP.F32.S32 R0, R5 ;  /* 0x0000000500007245 */ /* 0x000fe40000201400 */
[----:B------:R-:W-:-:S03]  /*00b0*/  LEA R7, R5, UR4, 0x2 ;  /* 0x0000000405077c11 */ /* 0x000fc6000f8e10ff */
[----:B------:R-:W0:Y:S02]  /*00c0*/  LDCU.64 UR4, c[0x0][0x358] ;  /* 0x00006b00ff0477ac */ /* 0x000e240008000a00 */
[----:B------:R-:W-:Y:S01]  /*00d0*/  STS [R7], R0 ;  /* 0x0000000007007388 */ /* 0x000fe20000000800 */
[----:B------:R-:W-:Y:S06]  /*00e0*/  BAR.SYNC.DEFER_BLOCKING 0x0 ;  /* 0x0000000000007b1d */ /* 0x000fec0000010000 */
[----:B------:R-:W0:Y:S04]  /*00f0*/  LDS R9, [R7] ;  /* 0x0000000007097984 */ /* 0x000e280000000800 */
[----:B0-----:R-:W-:Y:S01]  /*0100*/  STG.E desc[UR4][R2.64], R9 ;  /* 0x0000000902007986 */ /* 0x001fe2000c101904 */
[----:B------:R-:W-:Y:S05]  /*0110*/  EXIT ;  /* 0x000000000000794d */ /* 0x000fea0003800000 */
.L_x_1:
        /* <DEDUP_REMOVED lines=14> */
.L_x_3:


//--------------------- .nv.shared._Z21dynamic_memory_kernelPf --------------------------
	.section	.nv.shared._Z21dynamic_memory_kernelPf,"aw",@nobits
	.sectionflags	@""
	.align	16
	.zero		1024


//--------------------- .nv.shared.reserved.0     --------------------------
	.section	.nv.shared.reserved.0,"aw",@nobits
	.weak		__nv_reservedSMEM_offset_0_alias
	.size		__nv_reservedSMEM_offset_0_alias, 0, 64
	.other		__nv_reservedSMEM_offset_0_alias,@"STO_CUDA_RESERVED_SHARED STV_DEFAULT"
__nv_reservedSMEM_offset_0_alias:
	.zero		0
	.zero		64


//--------------------- .nv.shared._Z20static_memory_kernelPf --------------------------
	.section	.nv.shared._Z20static_memory_kernelPf,"aw",@nobits
	.sectionflags	@""
	.align	16
.nv.shared._Z20static_memory_kernelPf:
	.zero		50176


//--------------------- .nv.constant0._Z21dynamic_memory_kernelPf --------------------------
	.section	.nv.constant0._Z21dynamic_memory_kernelPf,"a",@progbits
	.sectionflags	@""
	.align	4
.nv.constant0._Z21dynamic_memory_kernelPf:
	.zero		904


//--------------------- .nv.constant0._Z20static_memory_kernelPf --------------------------
	.section	.nv.constant0._Z20static_memory_kernelPf,"a",@progbits
	.sectionflags	@""
	.align	4
.nv.constant0._Z20static_memory_kernelPf:
	.zero		904


//--------------------- SYMBOLS --------------------------

	.type		.nv.reservedSmem.offset0,@object
	.size		.nv.reservedSmem.offset0,0x4
	.type		.nv.reservedSmem.cap,@object
	.size		.nv.reservedSmem.cap,0x4
